	.headerflags	@"EF_CUDA_TEXMODE_UNIFIED EF_CUDA_64BIT_ADDRESS EF_CUDA_ACCELERATORS EF_CUDA_SM90 EF_CUDA_VIRTUAL_SM(EF_CUDA_SM90)"
	.elftype	@"ET_EXEC"


//--------------------- .nv.info                  --------------------------
	.section	.nv.info,"",@"SHT_CUDA_INFO"
	.align	4


	//----- nvinfo : EIATTR_REGCOUNT
	.align		4
        /*0000*/ 	.byte	0x04, 0x2f
        /*0002*/ 	.short	(.L_1 - .L_0)
	.align		4
.L_0:
        /*0004*/ 	.word	index@(triton_poi_fused_leaky_relu_leaky_relu_backward_11)
        /*0008*/ 	.word	0x0000000a


	//----- nvinfo : EIATTR_MIN_STACK_SIZE
	.align		4
.L_1:
        /*000c*/ 	.byte	0x04, 0x12
        /*000e*/ 	.short	(.L_3 - .L_2)
	.align		4
.L_2:
        /*0010*/ 	.word	index@(triton_poi_fused_leaky_relu_leaky_relu_backward_11)
        /*0014*/ 	.word	0x00000000


	//----- nvinfo : EIATTR_FRAME_SIZE
	.align		4
.L_3:
        /*0018*/ 	.byte	0x04, 0x11
        /*001a*/ 	.short	(.L_5 - .L_4)
	.align		4
.L_4:
        /*001c*/ 	.word	index@(triton_poi_fused_leaky_relu_leaky_relu_backward_11)
        /*0020*/ 	.word	0x00000000


	//----- nvinfo : EIATTR_MIN_STACK_SIZE
	.align		4
.L_5:
        /*0024*/ 	.byte	0x04, 0x12
        /*0026*/ 	.short	(.L_7 - .L_6)
	.align		4
.L_6:
        /*0028*/ 	.word	index@(triton_poi_fused_leaky_relu_leaky_relu_backward_11)
        /*002c*/ 	.word	0x00000000
.L_7:


//--------------------- .nv.info.triton_poi_fused_leaky_relu_leaky_relu_backward_11 --------------------------
	.section	.nv.info.triton_poi_fused_leaky_relu_leaky_relu_backward_11,"",@"SHT_CUDA_INFO"
	.sectionflags	@""
	.align	4


	//----- nvinfo : EIATTR_CUDA_API_VERSION
	.align		4
        /*0000*/ 	.byte	0x04, 0x37
        /*0002*/ 	.short	(.L_9 - .L_8)
.L_8:
        /*0004*/ 	.word	0x0000007c


	//----- nvinfo : EIATTR_KPARAM_INFO
	.align		4
.L_9:
        /*0008*/ 	.byte	0x04, 0x17
        /*000a*/ 	.short	(.L_11 - .L_10)
.L_10:
        /*000c*/ 	.word	0x00000000
        /*0010*/ 	.short	0x0002
        /*0012*/ 	.short	0x0010
        /*0014*/ 	.byte	0x00, 0xf0, 0x11, 0x00


	//----- nvinfo : EIATTR_KPARAM_INFO
	.align		4
.L_11:
        /*0018*/ 	.byte	0x04, 0x17
        /*001a*/ 	.short	(.L_13 - .L_12)
.L_12:
        /*001c*/ 	.word	0x00000000
        /*0020*/ 	.short	0x0001
        /*0022*/ 	.short	0x0008
        /*0024*/ 	.byte	0x00, 0xf4, 0x21, 0x00


	//----- nvinfo : EIATTR_KPARAM_INFO
	.align		4
.L_13:
        /*0028*/ 	.byte	0x04, 0x17
        /*002a*/ 	.short	(.L_15 - .L_14)
.L_14:
        /*002c*/ 	.word	0x00000000
        /*0030*/ 	.short	0x0000
        /*0032*/ 	.short	0x0000
        /*0034*/ 	.byte	0x00, 0xf4, 0x21, 0x00


	//----- nvinfo : EIATTR_SPARSE_MMA_MASK
	.align		4
.L_15:
        /*0038*/ 	.byte	0x03, 0x50
        /*003a*/ 	.short	0x0000


	//----- nvinfo : EIATTR_MAXREG_COUNT
	.align		4
        /*003c*/ 	.byte	0x03, 0x1b
        /*003e*/ 	.short	0x00ff


	//----- nvinfo : EIATTR_EXIT_INSTR_OFFSETS
	.align		4
        /*0040*/ 	.byte	0x04, 0x1c
        /*0042*/ 	.short	(.L_17 - .L_16)


	//   ....[0]....
.L_16:
        /*0044*/ 	.word	0x00000110


	//----- nvinfo : EIATTR_REQNTID
	.align		4
.L_17:
        /*0048*/ 	.byte	0x04, 0x10
        /*004a*/ 	.short	(.L_19 - .L_18)
.L_18:
        /*004c*/ 	.word	0x00000080
        /*0050*/ 	.word	0x00000001
        /*0054*/ 	.word	0x00000001


	//----- nvinfo : EIATTR_CBANK_PARAM_SIZE
	.align		4
.L_19:
        /*0058*/ 	.byte	0x03, 0x19
        /*005a*/ 	.short	0x0014


	//----- nvinfo : EIATTR_PARAM_CBANK
	.align		4
        /*005c*/ 	.byte	0x04, 0x0a
        /*005e*/ 	.short	(.L_21 - .L_20)
	.align		4
.L_20:
        /*0060*/ 	.word	index@(.nv.constant0.triton_poi_fused_leaky_relu_leaky_relu_backward_11)
        /*0064*/ 	.short	0x0210
        /*0066*/ 	.short	0x0014


	//----- nvinfo : EIATTR_SW_WAR
	.align		4
.L_21:
        /*0068*/ 	.byte	0x04, 0x36
        /*006a*/ 	.short	(.L_23 - .L_22)
.L_22:
        /*006c*/ 	.word	0x00000008
.L_23:


//--------------------- .nv.callgraph             --------------------------
	.section	.nv.callgraph,"",@"SHT_CUDA_CALLGRAPH"
	.align	4
	.sectionentsize	8
	.align		4
        /*0000*/ 	.word	0x00000000
	.align		4
        /*0004*/ 	.word	0xffffffff
	.align		4
        /*0008*/ 	.word	0x00000000
	.align		4
        /*000c*/ 	.word	0xfffffffe
	.align		4
        /*0010*/ 	.word	0x00000000
	.align		4
        /*0014*/ 	.word	0xfffffffd
	.align		4
        /*0018*/ 	.word	0x00000000
	.align		4
        /*001c*/ 	.word	0xfffffffc


//--------------------- .text.triton_poi_fused_leaky_relu_leaky_relu_backward_11 --------------------------
	.section	.text.triton_poi_fused_leaky_relu_leaky_relu_backward_11,"ax",@progbits
	.align	128
        .global         triton_poi_fused_leaky_relu_leaky_relu_backward_11
        .type           triton_poi_fused_leaky_relu_leaky_relu_backward_11,@function
        .size           triton_poi_fused_leaky_relu_leaky_relu_backward_11,(.L_x_1 - triton_poi_fused_leaky_relu_leaky_relu_backward_11)
        .other          triton_poi_fused_leaky_relu_leaky_relu_backward_11,@"STO_CUDA_ENTRY STV_DEFAULT"
triton_poi_fused_leaky_relu_leaky_relu_backward_11:
.text.triton_poi_fused_leaky_relu_leaky_relu_backward_11:
[----:B------:R-:W-:Y:S01]  /*0000*/  LDC R1, c[0x0][0x28] ;  /* 0x00000a00ff017b82 */ /* 0x000fe20000000800 */
[----:B------:R-:W1:Y:S07]  /*0010*/  S2R R0, SR_TID.X ;  /* 0x0000000000007919 */ /* 0x000e6e0000002100 */
[----:B------:R-:W2:Y:S01]  /*0020*/  LDC.64 R2, c[0x0][0x210] ;  /* 0x00008400ff027b82 */ /* 0x000ea20000000a00 */
[----:B------:R-:W-:Y:S01]  /*0030*/  ULDC.64 UR4, c[0x0][0x208] ;  /* 0x0000820000047ab9 */ /* 0x000fe20000000a00 */
[----:B------:R-:W-:Y:S01]  /*0040*/  ULDC.64 UR6, c[0x0][0x218] ;  /* 0x0000860000067ab9 */ /* 0x000fe20000000a00 */
[----:B------:R-:W3:Y:S01]  /*0050*/  S2R R5, SR_CTAID.X ;  /* 0x0000000000057919 */ /* 0x000ee20000002500 */
[----:B-1----:R-:W-:-:S05]  /*0060*/  LOP3.LUT R0, R0, 0x7f, RZ, 0xc0, !PT ;  /* 0x0000007f00007812 */ /* 0x002fca00078ec0ff */
[----:B---3--:R-:W-:-:S04]  /*0070*/  IMAD R5, R5, 0x80, R0 ;  /* 0x0000008005057824 */ /* 0x008fc800078e0200 */
[----:B--2---:R-:W-:-:S05]  /*0080*/  IMAD.WIDE R2, R5, 0x4, R2 ;  /* 0x0000000405027825 */ /* 0x004fca00078e0202 */
[----:B------:R-:W2:Y:S01]  /*0090*/  LDG.E R0, desc[UR4][R2.64] ;  /* 0x0000000402007981 */ /* 0x000ea2000c1e1900 */
[----:B------:R-:W-:-:S04]  /*00a0*/  IADD3 R4, P1, R5, UR6, RZ ;  /* 0x0000000605047c10 */ /* 0x000fc8000ff3e0ff */
[----:B------:R-:W-:Y:S02]  /*00b0*/  LEA.HI.X.SX32 R5, R5, UR7, 0x1, P1 ;  /* 0x0000000705057c11 */ /* 0x000fe400088f0eff */
[----:B--2---:R-:W-:-:S13]  /*00c0*/  FSETP.GT.AND P0, PT, R0, RZ, PT ;  /* 0x000000ff0000720b */ /* 0x004fda0003f04000 */
[----:B------:R-:W-:-:S05]  /*00d0*/  @!P0 FMUL R0, R0, 0.10000000149011611938 ;  /* 0x3dcccccd00008820 */ /* 0x000fca0000400000 */
[----:B------:R-:W-:-:S04]  /*00e0*/  FSETP.GT.AND P0, PT, R0, RZ, PT ;  /* 0x000000ff0000720b */ /* 0x000fc80003f04000 */
[----:B------:R-:W-:-:S05]  /*00f0*/  SEL R7, RZ, 0x1, !P0 ;  /* 0x00000001ff077807 */ /* 0x000fca0004000000 */
[----:B------:R-:W-:Y:S01]  /*0100*/  STG.E.U8 desc[UR4][R4.64], R7 ;  /* 0x0000000704007986 */ /* 0x000fe2000c101104 */
[----:B------:R-:W-:Y:S05]  /*0110*/  EXIT ;  /* 0x000000000000794d */ /* 0x000fea0003800000 */
.L_x_0:
[----:B------:R-:W-:-:S00]  /*0120*/  BRA `(.L_x_0) ;  /* 0xfffffffc00fc7947 */ /* 0x000fc0000383ffff */
[----:B------:R-:W-:-:S00]  /*0130*/  NOP ;  /* 0x0000000000007918 */ /* 0x000fc00000000000 */
        /* <DEDUP_REMOVED lines=12> */
.L_x_1:


//--------------------- .nv.constant0.triton_poi_fused_leaky_relu_leaky_relu_backward_11 --------------------------
	.section	.nv.constant0.triton_poi_fused_leaky_relu_leaky_relu_backward_11,"a",@progbits
	.sectionflags	@""
	.align	4
.nv.constant0.triton_poi_fused_leaky_relu_leaky_relu_backward_11:
	.zero		548
